//
// Generated by NVIDIA NVVM Compiler
//
// Compiler Build ID: CL-36424714
// Cuda compilation tools, release 13.0, V13.0.88
// Based on NVVM 20.0.0
//

.version 9.0
.target sm_100
.address_size 64

	// .globl	_Z9addSharedPi
// _ZZ9addSharedPiE4temp has been demoted

.visible .entry _Z9addSharedPi(
	.param .u64 .ptr .align 1 _Z9addSharedPi_param_0
)
{
	.reg .b32 	%r<7>;
	.reg .b64 	%rd<5>;
	// demoted variable
	.shared .align 4 .b8 _ZZ9addSharedPiE4temp[1024];
	ld.param.u64 	%rd1, [_Z9addSharedPi_param_0];
	cvta.to.global.u64 	%rd2, %rd1;
	mov.u32 	%r1, %tid.x;
	shl.b32 	%r2, %r1, 2;
	mov.u32 	%r3, _ZZ9addSharedPiE4temp;
	add.s32 	%r4, %r3, %r2;
	st.shared.u32 	[%r4], %r1;
	bar.sync 	0;
	ld.shared.u32 	%r5, [%r4];
	add.s32 	%r6, %r5, 1;
	mul.wide.u32 	%rd3, %r1, 4;
	add.s64 	%rd4, %rd2, %rd3;
	st.global.u32 	[%rd4], %r6;
	ret;

}


// ===== COMPILED SASS (sm_100) =====

	.target	sm_100

	.elftype	@"ET_EXEC"


//--------------------- .note.nv.tkinfo           --------------------------
	.section	.note.nv.tkinfo,"",@"SHT_NOTE"
	.sectionflags	@"SHF_NOTE_NV_TKINFO"
	.tkinfo
        /*0018*/ 	.word	0x00000002
        /*0030*/ 	.string	""
        /*0030*/ 	.string	"ptxas"
        /*0030*/ 	.string	"Cuda compilation tools, release 13.0, V13.0.88"
        /*0030*/ 	.string	"Build cuda_13.0.r13.0/compiler.36424714_0"
        /*0030*/ 	.string	"-arch sm_100 -m 64 "



//--------------------- .note.nv.cuinfo           --------------------------
	.section	.note.nv.cuinfo,"",@"SHT_NOTE"
	.sectionflags	@"SHF_NOTE_NV_CUINFO"
        /*0018*/ 	.short	0x0002
        /*001a*/ 	.short	0x0064
        /*001c*/ 	.short	0x0082
	.zero		2


//--------------------- .nv.info                  --------------------------
	.section	.nv.info,"",@"SHT_CUDA_INFO"
	.align	4


	//----- nvinfo : EIATTR_REGCOUNT
	.align		4
        /*0000*/ 	.byte	0x04, 0x2f
        /*0002*/ 	.short	(.L_1 - .L_0)
	.align		4
.L_0:
        /*0004*/ 	.word	index@(_Z9addSharedPi)
        /*0008*/ 	.word	0x0000000a


	//----- nvinfo : EIATTR_FRAME_SIZE
	.align		4
.L_1:
        /*000c*/ 	.byte	0x04, 0x11
        /*000e*/ 	.short	(.L_3 - .L_2)
	.align		4
.L_2:
        /*0010*/ 	.word	index@(_Z9addSharedPi)
        /*0014*/ 	.word	0x00000000


	//----- nvinfo : EIATTR_MIN_STACK_SIZE
	.align		4
.L_3:
        /*0018*/ 	.byte	0x04, 0x12
        /*001a*/ 	.short	(.L_5 - .L_4)
	.align		4
.L_4:
        /*001c*/ 	.word	index@(_Z9addSharedPi)
        /*0020*/ 	.word	0x00000000
.L_5:


//--------------------- .nv.compat                --------------------------
	.section	.nv.compat,"",@"SHT_CUDA_COMPAT_INFO"
	.align	4
        /*0000*/ 	.byte	0x02, 0x09, 0x00, 0x00, 0x02, 0x02, 0x01, 0x00, 0x02, 0x05, 0x05, 0x00, 0x03, 0x07, 0x01, 0x01
        /*0010*/ 	.byte	0x02, 0x03, 0x00, 0x00, 0x02, 0x06, 0x01, 0x00, 0x04, 0x0b, 0x08, 0x00, 0x09, 0x00, 0x00, 0x00
        /*0020*/ 	.byte	0x00, 0x00, 0x00, 0x00


//--------------------- .nv.info._Z9addSharedPi   --------------------------
	.section	.nv.info._Z9addSharedPi,"",@"SHT_CUDA_INFO"
	.sectionflags	@""
	.align	4


	//----- nvinfo : EIATTR_CUDA_API_VERSION
	.align		4
        /*0000*/ 	.byte	0x04, 0x37
        /*0002*/ 	.short	(.L_7 - .L_6)
.L_6:
        /*0004*/ 	.word	0x00000082


	//----- nvinfo : EIATTR_KPARAM_INFO
	.align		4
.L_7:
        /*0008*/ 	.byte	0x04, 0x17
        /*000a*/ 	.short	(.L_9 - .L_8)
.L_8:
        /*000c*/ 	.word	0x00000000
        /*0010*/ 	.short	0x0000
        /*0012*/ 	.short	0x0000
        /*0014*/ 	.byte	0x00, 0xf5, 0x21, 0x00


	//----- nvinfo : EIATTR_SPARSE_MMA_MASK
	.align		4
.L_9:
        /*0018*/ 	.byte	0x03, 0x50
        /*001a*/ 	.short	0x0000


	//----- nvinfo : EIATTR_MAXREG_COUNT
	.align		4
        /*001c*/ 	.byte	0x03, 0x1b
        /*001e*/ 	.short	0x00ff


	//----- nvinfo : EIATTR_NUM_BARRIERS
	.align		4
        /*0020*/ 	.byte	0x02, 0x4c
        /*0022*/ 	.byte	0x01
	.zero		1


	//----- nvinfo : EIATTR_MERCURY_ISA_VERSION
	.align		4
        /*0024*/ 	.byte	0x03, 0x5f
        /*0026*/ 	.short	0x0101


	//----- nvinfo : EIATTR_VRC_CTA_INIT_COUNT
	.align		4
        /*0028*/ 	.byte	0x02, 0x4a
	.zero		1
	.zero		1


	//----- nvinfo : EIATTR_EXIT_INSTR_OFFSETS
	.align		4
        /*002c*/ 	.byte	0x04, 0x1c
        /*002e*/ 	.short	(.L_11 - .L_10)


	//   ....[0]....
.L_10:
        /*0030*/ 	.word	0x000000e0


	//----- nvinfo : EIATTR_CBANK_PARAM_SIZE
	.align		4
.L_11:
        /*0034*/ 	.byte	0x03, 0x19
        /*0036*/ 	.short	0x0008


	//----- nvinfo : EIATTR_PARAM_CBANK
	.align		4
        /*0038*/ 	.byte	0x04, 0x0a
        /*003a*/ 	.short	(.L_13 - .L_12)
	.align		4
.L_12:
        /*003c*/ 	.word	index@(.nv.constant0._Z9addSharedPi)
        /*0040*/ 	.short	0x0380
        /*0042*/ 	.short	0x0008


	//----- nvinfo : EIATTR_SW_WAR
	.align		4
.L_13:
        /*0044*/ 	.byte	0x04, 0x36
        /*0046*/ 	.short	(.L_15 - .L_14)
.L_14:
        /*0048*/ 	.word	0x00000008
.L_15:


//--------------------- .nv.callgraph             --------------------------
	.section	.nv.callgraph,"",@"SHT_CUDA_CALLGRAPH"
	.align	4
	.sectionentsize	8
	.align		4
        /*0000*/ 	.word	0x00000000
	.align		4
        /*0004*/ 	.word	0xffffffff
	.align		4
        /*0008*/ 	.word	0x00000000
	.align		4
        /*000c*/ 	.word	0xfffffffe
	.align		4
        /*0010*/ 	.word	0x00000000
	.align		4
        /*0014*/ 	.word	0xfffffffd
	.align		4
        /*0018*/ 	.word	0x00000000
	.align		4
        /*001c*/ 	.word	0xfffffffc


//--------------------- .text._Z9addSharedPi      --------------------------
	.section	.text._Z9addSharedPi,"ax",@progbits
	.align	128
        .global         _Z9addSharedPi
        .type           _Z9addSharedPi,@function
        .size           _Z9addSharedPi,(.L_x_1 - _Z9addSharedPi)
        .other          _Z9addSharedPi,@"STO_CUDA_ENTRY STV_DEFAULT"
_Z9addSharedPi:
.text._Z9addSharedPi:
[----:B------:R-:W-:Y:S01]  /*0000*/  LDC R1, c[0x0][0x37c] ;  /* 0x0000df00ff017b82 */ /* 0x000fe20000000800 */
[----:B------:R-:W0:Y:S07]  /*0010*/  S2R R7, SR_TID.X ;  /* 0x0000000000077919 */ /* 0x000e2e0000002100 */
[----:B------:R-:W1:Y:S01]  /*0020*/  S2UR UR5, SR_CgaCtaId ;  /* 0x00000000000579c3 */ /* 0x000e620000008800 */
[----:B------:R-:W-:-:S07]  /*0030*/  UMOV UR4, 0x400 ;  /* 0x0000040000047882 */ /* 0x000fce0000000000 */
[----:B------:R-:W2:Y:S01]  /*0040*/  LDC.64 R2, c[0x0][0x380] ;  /* 0x0000e000ff027b82 */ /* 0x000ea20000000a00 */
[----:B-1----:R-:W-:-:S06]  /*0050*/  ULEA UR4, UR5, UR4, 0x18 ;  /* 0x0000000405047291 */ /* 0x002fcc000f8ec0ff */
[C---:B0-----:R-:W-:Y:S01]  /*0060*/  LEA R0, R7.reuse, UR4, 0x2 ;  /* 0x0000000407007c11 */ /* 0x041fe2000f8e10ff */
[----:B--2---:R-:W-:-:S04]  /*0070*/  IMAD.WIDE.U32 R2, R7, 0x4, R2 ;  /* 0x0000000407027825 */ /* 0x004fc800078e0002 */
[----:B------:R-:W0:Y:S01]  /*0080*/  LDCU.64 UR4, c[0x0][0x358] ;  /* 0x00006b00ff0477ac */ /* 0x000e220008000a00 */
[----:B------:R-:W-:Y:S01]  /*0090*/  STS [R0], R7 ;  /* 0x0000000700007388 */ /* 0x000fe20000000800 */
[----:B------:R-:W-:Y:S06]  /*00a0*/  BAR.SYNC.DEFER_BLOCKING 0x0 ;  /* 0x0000000000007b1d */ /* 0x000fec0000010000 */
[----:B------:R-:W1:Y:S02]  /*00b0*/  LDS R4, [R0] ;  /* 0x0000000000047984 */ /* 0x000e640000000800 */
[----:B-1----:R-:W-:-:S05]  /*00c0*/  IADD3 R5, PT, PT, R4, 0x1, RZ ;  /* 0x0000000104057810 */ /* 0x002fca0007ffe0ff */
[----:B0-----:R-:W-:Y:S01]  /*00d0*/  STG.E desc[UR4][R2.64], R5 ;  /* 0x0000000502007986 */ /* 0x001fe2000c101904 */
[----:B------:R-:W-:Y:S05]  /*00e0*/  EXIT ;  /* 0x000000000000794d */ /* 0x000fea0003800000 */
.L_x_0:
[----:B------:R-:W-:-:S00]  /*00f0*/  BRA `(.L_x_0) ;  /* 0xfffffffc00fc7947 */ /* 0x000fc0000383ffff */
[----:B------:R-:W-:-:S00]  /*0100*/  NOP ;  /* 0x0000000000007918 */ /* 0x000fc00000000000 */
[----:B------:R-:W-:-:S00]  /*0110*/  NOP ;  /* 0x0000000000007918 */ /* 0x000fc00000000000 */
[----:B------:R-:W-:-:S00]  /*0120*/  NOP ;  /* 0x0000000000007918 */ /* 0x000fc00000000000 */
[----:B------:R-:W-:-:S00]  /*0130*/  NOP ;  /* 0x0000000000007918 */ /* 0x000fc00000000000 */
[----:B------:R-:W-:-:S00]  /*0140*/  NOP ;  /* 0x0000000000007918 */ /* 0x000fc00000000000 */
[----:B------:R-:W-:-:S00]  /*0150*/  NOP ;  /* 0x0000000000007918 */ /* 0x000fc00000000000 */
[----:B------:R-:W-:-:S00]  /*0160*/  NOP ;  /* 0x0000000000007918 */ /* 0x000fc00000000000 */
[----:B------:R-:W-:-:S00]  /*0170*/  NOP ;  /* 0x0000000000007918 */ /* 0x000fc00000000000 */
.L_x_1:


//--------------------- .nv.shared._Z9addSharedPi --------------------------
	.section	.nv.shared._Z9addSharedPi,"aw",@nobits
	.sectionflags	@""
	.align	4
.nv.shared._Z9addSharedPi:
	.zero		2048


//--------------------- .nv.shared.reserved.0     --------------------------
	.section	.nv.shared.reserved.0,"aw",@nobits
	.weak		__nv_reservedSMEM_offset_0_alias
	.size		__nv_reservedSMEM_offset_0_alias, 0, 64
	.other		__nv_reservedSMEM_offset_0_alias,@"STO_CUDA_RESERVED_SHARED STV_DEFAULT"
__nv_reservedSMEM_offset_0_alias:
	.zero		0
	.zero		64


//--------------------- .nv.constant0._Z9addSharedPi --------------------------
	.section	.nv.constant0._Z9addSharedPi,"a",@progbits
	.sectionflags	@""
	.align	4
.nv.constant0._Z9addSharedPi:
	.zero		904


//--------------------- SYMBOLS --------------------------

	.type		.nv.reservedSmem.offset0,@object
	.size		.nv.reservedSmem.offset0,0x4
	.type		.nv.reservedSmem.cap,@object
	.size		.nv.reservedSmem.cap,0x4
